//
// Generated by NVIDIA NVVM Compiler
//
// Compiler Build ID: CL-36424714
// Cuda compilation tools, release 13.0, V13.0.88
// Based on NVVM 20.0.0
//

.version 9.0
.target sm_100
.address_size 64

	// .globl	_Z6kernelPi

.visible .entry _Z6kernelPi(
	.param .u64 .ptr .align 1 _Z6kernelPi_param_0
)
{
	.reg .b32 	%r<6>;
	.reg .b64 	%rd<5>;

	ld.param.u64 	%rd1, [_Z6kernelPi_param_0];
	cvta.to.global.u64 	%rd2, %rd1;
	mov.u32 	%r1, %tid.x;
	mov.u32 	%r2, %ctaid.x;
	mov.u32 	%r3, %ntid.x;
	mad.lo.s32 	%r4, %r2, %r3, %r1;
	mul.wide.s32 	%rd3, %r4, 4;
	add.s64 	%rd4, %rd2, %rd3;
	mov.b32 	%r5, 10015;
	st.global.u32 	[%rd4], %r5;
	ret;

}


// ===== COMPILED SASS (sm_100) =====

	.target	sm_100

	.elftype	@"ET_EXEC"


//--------------------- .note.nv.tkinfo           --------------------------
	.section	.note.nv.tkinfo,"",@"SHT_NOTE"
	.sectionflags	@"SHF_NOTE_NV_TKINFO"
	.tkinfo
        /*0018*/ 	.word	0x00000002
        /*0030*/ 	.string	""
        /*0030*/ 	.string	"ptxas"
        /*0030*/ 	.string	"Cuda compilation tools, release 13.0, V13.0.88"
        /*0030*/ 	.string	"Build cuda_13.0.r13.0/compiler.36424714_0"
        /*0030*/ 	.string	"-arch sm_100 -m 64 "



//--------------------- .note.nv.cuinfo           --------------------------
	.section	.note.nv.cuinfo,"",@"SHT_NOTE"
	.sectionflags	@"SHF_NOTE_NV_CUINFO"
        /*0018*/ 	.short	0x0002
        /*001a*/ 	.short	0x0064
        /*001c*/ 	.short	0x0082
	.zero		2


//--------------------- .nv.info                  --------------------------
	.section	.nv.info,"",@"SHT_CUDA_INFO"
	.align	4


	//----- nvinfo : EIATTR_REGCOUNT
	.align		4
        /*0000*/ 	.byte	0x04, 0x2f
        /*0002*/ 	.short	(.L_1 - .L_0)
	.align		4
.L_0:
        /*0004*/ 	.word	index@(_Z6kernelPi)
        /*0008*/ 	.word	0x0000000a


	//----- nvinfo : EIATTR_FRAME_SIZE
	.align		4
.L_1:
        /*000c*/ 	.byte	0x04, 0x11
        /*000e*/ 	.short	(.L_3 - .L_2)
	.align		4
.L_2:
        /*0010*/ 	.word	index@(_Z6kernelPi)
        /*0014*/ 	.word	0x00000000


	//----- nvinfo : EIATTR_MIN_STACK_SIZE
	.align		4
.L_3:
        /*0018*/ 	.byte	0x04, 0x12
        /*001a*/ 	.short	(.L_5 - .L_4)
	.align		4
.L_4:
        /*001c*/ 	.word	index@(_Z6kernelPi)
        /*0020*/ 	.word	0x00000000
.L_5:


//--------------------- .nv.compat                --------------------------
	.section	.nv.compat,"",@"SHT_CUDA_COMPAT_INFO"
	.align	4
        /*0000*/ 	.byte	0x02, 0x09, 0x00, 0x00, 0x02, 0x02, 0x01, 0x00, 0x02, 0x05, 0x05, 0x00, 0x03, 0x07, 0x01, 0x01
        /*0010*/ 	.byte	0x02, 0x03, 0x00, 0x00, 0x02, 0x06, 0x01, 0x00, 0x04, 0x0b, 0x08, 0x00, 0x09, 0x00, 0x00, 0x00
        /*0020*/ 	.byte	0x00, 0x00, 0x00, 0x00


//--------------------- .nv.info._Z6kernelPi      --------------------------
	.section	.nv.info._Z6kernelPi,"",@"SHT_CUDA_INFO"
	.sectionflags	@""
	.align	4


	//----- nvinfo : EIATTR_CUDA_API_VERSION
	.align		4
        /*0000*/ 	.byte	0x04, 0x37
        /*0002*/ 	.short	(.L_7 - .L_6)
.L_6:
        /*0004*/ 	.word	0x00000082


	//----- nvinfo : EIATTR_KPARAM_INFO
	.align		4
.L_7:
        /*0008*/ 	.byte	0x04, 0x17
        /*000a*/ 	.short	(.L_9 - .L_8)
.L_8:
        /*000c*/ 	.word	0x00000000
        /*0010*/ 	.short	0x0000
        /*0012*/ 	.short	0x0000
        /*0014*/ 	.byte	0x00, 0xf5, 0x21, 0x00


	//----- nvinfo : EIATTR_SPARSE_MMA_MASK
	.align		4
.L_9:
        /*0018*/ 	.byte	0x03, 0x50
        /*001a*/ 	.short	0x0000


	//----- nvinfo : EIATTR_MAXREG_COUNT
	.align		4
        /*001c*/ 	.byte	0x03, 0x1b
        /*001e*/ 	.short	0x00ff


	//----- nvinfo : EIATTR_MERCURY_ISA_VERSION
	.align		4
        /*0020*/ 	.byte	0x03, 0x5f
        /*0022*/ 	.short	0x0101


	//----- nvinfo : EIATTR_VRC_CTA_INIT_COUNT
	.align		4
        /*0024*/ 	.byte	0x02, 0x4a
	.zero		1
	.zero		1


	//----- nvinfo : EIATTR_EXIT_INSTR_OFFSETS
	.align		4
        /*0028*/ 	.byte	0x04, 0x1c
        /*002a*/ 	.short	(.L_11 - .L_10)


	//   ....[0]....
.L_10:
        /*002c*/ 	.word	0x000000a0


	//----- nvinfo : EIATTR_CBANK_PARAM_SIZE
	.align		4
.L_11:
        /*0030*/ 	.byte	0x03, 0x19
        /*0032*/ 	.short	0x0008


	//----- nvinfo : EIATTR_PARAM_CBANK
	.align		4
        /*0034*/ 	.byte	0x04, 0x0a
        /*0036*/ 	.short	(.L_13 - .L_12)
	.align		4
.L_12:
        /*0038*/ 	.word	index@(.nv.constant0._Z6kernelPi)
        /*003c*/ 	.short	0x0380
        /*003e*/ 	.short	0x0008


	//----- nvinfo : EIATTR_SW_WAR
	.align		4
.L_13:
        /*0040*/ 	.byte	0x04, 0x36
        /*0042*/ 	.short	(.L_15 - .L_14)
.L_14:
        /*0044*/ 	.word	0x00000008
.L_15:


//--------------------- .nv.callgraph             --------------------------
	.section	.nv.callgraph,"",@"SHT_CUDA_CALLGRAPH"
	.align	4
	.sectionentsize	8
	.align		4
        /*0000*/ 	.word	0x00000000
	.align		4
        /*0004*/ 	.word	0xffffffff
	.align		4
        /*0008*/ 	.word	0x00000000
	.align		4
        /*000c*/ 	.word	0xfffffffe
	.align		4
        /*0010*/ 	.word	0x00000000
	.align		4
        /*0014*/ 	.word	0xfffffffd
	.align		4
        /*0018*/ 	.word	0x00000000
	.align		4
        /*001c*/ 	.word	0xfffffffc


//--------------------- .text._Z6kernelPi         --------------------------
	.section	.text._Z6kernelPi,"ax",@progbits
	.align	128
        .global         _Z6kernelPi
        .type           _Z6kernelPi,@function
        .size           _Z6kernelPi,(.L_x_1 - _Z6kernelPi)
        .other          _Z6kernelPi,@"STO_CUDA_ENTRY STV_DEFAULT"
_Z6kernelPi:
.text._Z6kernelPi:
[----:B------:R-:W-:Y:S01]  /*0000*/  LDC R1, c[0x0][0x37c] ;  /* 0x0000df00ff017b82 */ /* 0x000fe20000000800 */
[----:B------:R-:W0:Y:S07]  /*0010*/  S2R R5, SR_TID.X ;  /* 0x0000000000057919 */ /* 0x000e2e0000002100 */
[----:B------:R-:W0:Y:S01]  /*0020*/  S2UR UR6, SR_CTAID.X ;  /* 0x00000000000679c3 */ /* 0x000e220000002500 */
[----:B------:R-:W1:Y:S01]  /*0030*/  LDCU.64 UR4, c[0x0][0x358] ;  /* 0x00006b00ff0477ac */ /* 0x000e620008000a00 */
[----:B------:R-:W-:-:S06]  /*0040*/  HFMA2 R7, -RZ, RZ, 0, 0.0278167724609375 ;  /* 0x0000271fff077431 */ /* 0x000fcc00000001ff */
[----:B------:R-:W0:Y:S08]  /*0050*/  LDC R0, c[0x0][0x360] ;  /* 0x0000d800ff007b82 */ /* 0x000e300000000800 */
[----:B------:R-:W2:Y:S01]  /*0060*/  LDC.64 R2, c[0x0][0x380] ;  /* 0x0000e000ff027b82 */ /* 0x000ea20000000a00 */
[----:B0-----:R-:W-:-:S04]  /*0070*/  IMAD R5, R0, UR6, R5 ;  /* 0x0000000600057c24 */ /* 0x001fc8000f8e0205 */
[----:B--2---:R-:W-:-:S05]  /*0080*/  IMAD.WIDE R2, R5, 0x4, R2 ;  /* 0x0000000405027825 */ /* 0x004fca00078e0202 */
[----:B-1----:R-:W-:Y:S01]  /*0090*/  STG.E desc[UR4][R2.64], R7 ;  /* 0x0000000702007986 */ /* 0x002fe2000c101904 */
[----:B------:R-:W-:Y:S05]  /*00a0*/  EXIT ;  /* 0x000000000000794d */ /* 0x000fea0003800000 */
.L_x_0:
[----:B------:R-:W-:-:S00]  /*00b0*/  BRA `(.L_x_0) ;  /* 0xfffffffc00fc7947 */ /* 0x000fc0000383ffff */
[----:B------:R-:W-:-:S00]  /*00c0*/  NOP ;  /* 0x0000000000007918 */ /* 0x000fc00000000000 */
        /* <DEDUP_REMOVED lines=11> */
.L_x_1:


//--------------------- .nv.shared.reserved.0     --------------------------
	.section	.nv.shared.reserved.0,"aw",@nobits
	.weak		__nv_reservedSMEM_offset_0_alias
	.size		__nv_reservedSMEM_offset_0_alias, 0, 64
	.other		__nv_reservedSMEM_offset_0_alias,@"STO_CUDA_RESERVED_SHARED STV_DEFAULT"
__nv_reservedSMEM_offset_0_alias:
	.zero		0
	.zero		64


//--------------------- .nv.constant0._Z6kernelPi --------------------------
	.section	.nv.constant0._Z6kernelPi,"a",@progbits
	.sectionflags	@""
	.align	4
.nv.constant0._Z6kernelPi:
	.zero		904


//--------------------- SYMBOLS --------------------------

	.type		.nv.reservedSmem.offset0,@object
	.size		.nv.reservedSmem.offset0,0x4
